	.headerflags	@"EF_CUDA_TEXMODE_UNIFIED EF_CUDA_64BIT_ADDRESS EF_CUDA_ACCELERATORS EF_CUDA_SM90 EF_CUDA_VIRTUAL_SM(EF_CUDA_SM90)"
	.elftype	@"ET_EXEC"


//--------------------- .nv.info                  --------------------------
	.section	.nv.info,"",@"SHT_CUDA_INFO"
	.align	4


	//----- nvinfo : EIATTR_REGCOUNT
	.align		4
        /*0000*/ 	.byte	0x04, 0x2f
        /*0002*/ 	.short	(.L_3 - .L_2)
	.align		4
.L_2:
        /*0004*/ 	.word	index@(triton_per_fused_linalg_vector_norm_mean_sub_1)
        /*0008*/ 	.word	0x00000012


	//----- nvinfo : EIATTR_MIN_STACK_SIZE
	.align		4
.L_3:
        /*000c*/ 	.byte	0x04, 0x12
        /*000e*/ 	.short	(.L_5 - .L_4)
	.align		4
.L_4:
        /*0010*/ 	.word	index@(triton_per_fused_linalg_vector_norm_mean_sub_1)
        /*0014*/ 	.word	0x00000000


	//----- nvinfo : EIATTR_FRAME_SIZE
	.align		4
.L_5:
        /*0018*/ 	.byte	0x04, 0x11
        /*001a*/ 	.short	(.L_7 - .L_6)
	.align		4
.L_6:
        /*001c*/ 	.word	index@(triton_per_fused_linalg_vector_norm_mean_sub_1)
        /*0020*/ 	.word	0x00000000


	//----- nvinfo : EIATTR_MIN_STACK_SIZE
	.align		4
.L_7:
        /*0024*/ 	.byte	0x04, 0x12
        /*0026*/ 	.short	(.L_9 - .L_8)
	.align		4
.L_8:
        /*0028*/ 	.word	index@(triton_per_fused_linalg_vector_norm_mean_sub_1)
        /*002c*/ 	.word	0x00000000
.L_9:


//--------------------- .nv.info.triton_per_fused_linalg_vector_norm_mean_sub_1 --------------------------
	.section	.nv.info.triton_per_fused_linalg_vector_norm_mean_sub_1,"",@"SHT_CUDA_INFO"
	.sectionflags	@""
	.align	4


	//----- nvinfo : EIATTR_CUDA_API_VERSION
	.align		4
        /*0000*/ 	.byte	0x04, 0x37
        /*0002*/ 	.short	(.L_11 - .L_10)
.L_10:
        /*0004*/ 	.word	0x0000007c


	//----- nvinfo : EIATTR_KPARAM_INFO
	.align		4
.L_11:
        /*0008*/ 	.byte	0x04, 0x17
        /*000a*/ 	.short	(.L_13 - .L_12)
.L_12:
        /*000c*/ 	.word	0x00000000
        /*0010*/ 	.short	0x0003
        /*0012*/ 	.short	0x0018
        /*0014*/ 	.byte	0x00, 0xf0, 0x11, 0x00


	//----- nvinfo : EIATTR_KPARAM_INFO
	.align		4
.L_13:
        /*0018*/ 	.byte	0x04, 0x17
        /*001a*/ 	.short	(.L_15 - .L_14)
.L_14:
        /*001c*/ 	.word	0x00000000
        /*0020*/ 	.short	0x0002
        /*0022*/ 	.short	0x0010
        /*0024*/ 	.byte	0x00, 0xf4, 0x21, 0x00


	//----- nvinfo : EIATTR_KPARAM_INFO
	.align		4
.L_15:
        /*0028*/ 	.byte	0x04, 0x17
        /*002a*/ 	.short	(.L_17 - .L_16)
.L_16:
        /*002c*/ 	.word	0x00000000
        /*0030*/ 	.short	0x0001
        /*0032*/ 	.short	0x0008
        /*0034*/ 	.byte	0x00, 0xf4, 0x21, 0x00


	//----- nvinfo : EIATTR_KPARAM_INFO
	.align		4
.L_17:
        /*0038*/ 	.byte	0x04, 0x17
        /*003a*/ 	.short	(.L_19 - .L_18)
.L_18:
        /*003c*/ 	.word	0x00000000
        /*0040*/ 	.short	0x0000
        /*0042*/ 	.short	0x0000
        /*0044*/ 	.byte	0x00, 0xf4, 0x21, 0x00


	//----- nvinfo : EIATTR_SPARSE_MMA_MASK
	.align		4
.L_19:
        /*0048*/ 	.byte	0x03, 0x50
        /*004a*/ 	.short	0x0000


	//----- nvinfo : EIATTR_MAXREG_COUNT
	.align		4
        /*004c*/ 	.byte	0x03, 0x1b
        /*004e*/ 	.short	0x00ff


	//----- nvinfo : EIATTR_COOP_GROUP_MASK_REGIDS
	.align		4
        /*0050*/ 	.byte	0x04, 0x29
        /*0052*/ 	.short	(.L_21 - .L_20)


	//   ....[0]....
.L_20:
        /*0054*/ 	.word	0xffffffff


	//   ....[1]....
        /*0058*/ 	.word	0xffffffff


	//   ....[2]....
        /*005c*/ 	.word	0xffffffff


	//   ....[3]....
        /*0060*/ 	.word	0xffffffff


	//   ....[4]....
        /*0064*/ 	.word	0xffffffff


	//   ....[5]....
        /*0068*/ 	.word	0xffffffff


	//----- nvinfo : EIATTR_COOP_GROUP_INSTR_OFFSETS
	.align		4
.L_21:
        /*006c*/ 	.byte	0x04, 0x28
        /*006e*/ 	.short	(.L_23 - .L_22)


	//   ....[0]....
.L_22:
        /*0070*/ 	.word	0x00000200


	//   ....[1]....
        /*0074*/ 	.word	0x00000220


	//   ....[2]....
        /*0078*/ 	.word	0x00000250


	//   ....[3]....
        /*007c*/ 	.word	0x00000290


	//   ....[4]....
        /*0080*/ 	.word	0x000002b0


	//   ....[5]....
        /*0084*/ 	.word	0x00000330


	//----- nvinfo : EIATTR_EXIT_INSTR_OFFSETS
	.align		4
.L_23:
        /*0088*/ 	.byte	0x04, 0x1c
        /*008a*/ 	.short	(.L_25 - .L_24)


	//   ....[0]....
.L_24:
        /*008c*/ 	.word	0x00000370


	//   ....[1]....
        /*0090*/ 	.word	0x000003b0


	//----- nvinfo : EIATTR_REQNTID
	.align		4
.L_25:
        /*0094*/ 	.byte	0x04, 0x10
        /*0096*/ 	.short	(.L_27 - .L_26)
.L_26:
        /*0098*/ 	.word	0x00000040
        /*009c*/ 	.word	0x00000001
        /*00a0*/ 	.word	0x00000001


	//----- nvinfo : EIATTR_CBANK_PARAM_SIZE
	.align		4
.L_27:
        /*00a4*/ 	.byte	0x03, 0x19
        /*00a6*/ 	.short	0x001c


	//----- nvinfo : EIATTR_PARAM_CBANK
	.align		4
        /*00a8*/ 	.byte	0x04, 0x0a
        /*00aa*/ 	.short	(.L_29 - .L_28)
	.align		4
.L_28:
        /*00ac*/ 	.word	index@(.nv.constant0.triton_per_fused_linalg_vector_norm_mean_sub_1)
        /*00b0*/ 	.short	0x0210
        /*00b2*/ 	.short	0x001c


	//----- nvinfo : EIATTR_SW_WAR
	.align		4
.L_29:
        /*00b4*/ 	.byte	0x04, 0x36
        /*00b6*/ 	.short	(.L_31 - .L_30)
.L_30:
        /*00b8*/ 	.word	0x00000008
.L_31:


//--------------------- .nv.callgraph             --------------------------
	.section	.nv.callgraph,"",@"SHT_CUDA_CALLGRAPH"
	.align	4
	.sectionentsize	8
	.align		4
        /*0000*/ 	.word	0x00000000
	.align		4
        /*0004*/ 	.word	0xffffffff
	.align		4
        /*0008*/ 	.word	0x00000000
	.align		4
        /*000c*/ 	.word	0xfffffffe
	.align		4
        /*0010*/ 	.word	0x00000000
	.align		4
        /*0014*/ 	.word	0xfffffffd
	.align		4
        /*0018*/ 	.word	0x00000000
	.align		4
        /*001c*/ 	.word	0xfffffffc


//--------------------- .nv.constant4             --------------------------
	.section	.nv.constant4,"a",@progbits
	.align	8
	.align		8
.nv.constant4:
        /*0000*/ 	.dword	_$_str
	.align		8
        /*0008*/ 	.dword	_$_str_$_2


//--------------------- .text.triton_per_fused_linalg_vector_norm_mean_sub_1 --------------------------
	.section	.text.triton_per_fused_linalg_vector_norm_mean_sub_1,"ax",@progbits
	.sectionflags	@"SHF_BARRIERS=1"
	.align	128
        .global         triton_per_fused_linalg_vector_norm_mean_sub_1
        .type           triton_per_fused_linalg_vector_norm_mean_sub_1,@function
        .size           triton_per_fused_linalg_vector_norm_mean_sub_1,(.L_x_1 - triton_per_fused_linalg_vector_norm_mean_sub_1)
        .other          triton_per_fused_linalg_vector_norm_mean_sub_1,@"STO_CUDA_ENTRY STV_DEFAULT"
triton_per_fused_linalg_vector_norm_mean_sub_1:
.text.triton_per_fused_linalg_vector_norm_mean_sub_1:
[----:B------:R-:W0:Y:S02]  /*0000*/  LDC R1, c[0x0][0x28] ;  /* 0x00000a00ff017b82 */ /* 0x000e240000000800 */
[----:B------:R-:W1:Y:S01]  /*0010*/  S2R R3, SR_TID.X ;  /* 0x0000000000037919 */ /* 0x000e620000002100 */
[----:B------:R-:W2:Y:S01]  /*0020*/  LDC.64 R4, c[0x0][0x210] ;  /* 0x00008400ff047b82 */ /* 0x000ea20000000a00 */
[----:B------:R-:W-:-:S07]  /*0030*/  ULDC.64 UR6, c[0x0][0x208] ;  /* 0x0000820000067ab9 */ /* 0x000fce0000000a00 */
[----:B------:R-:W3:Y:S01]  /*0040*/  LDC.64 R6, c[0x0][0x218] ;  /* 0x00008600ff067b82 */ /* 0x000ee20000000a00 */
[----:B-1----:R-:W-:-:S04]  /*0050*/  SHF.L.U32 R0, R3, 0x2, RZ ;  /* 0x0000000203007819 */ /* 0x002fc800000006ff */
[----:B------:R-:W-:-:S04]  /*0060*/  LOP3.LUT R8, R0, 0xc0, RZ, 0xc0, !PT ;  /* 0x000000c000087812 */ /* 0x000fc800078ec0ff */
[----:B------:R-:W-:-:S05]  /*0070*/  LOP3.LUT R9, R8, 0xf, R3, 0xf8, !PT ;  /* 0x0000000f08097812 */ /* 0x000fca00078ef803 */
[----:B--2---:R-:W-:-:S04]  /*0080*/  IMAD.WIDE.U32 R4, R9, 0x4, R4 ;  /* 0x0000000409047825 */ /* 0x004fc800078e0004 */
[----:B---3--:R-:W-:Y:S01]  /*0090*/  IMAD.WIDE.U32 R6, R9, 0x4, R6 ;  /* 0x0000000409067825 */ /* 0x008fe200078e0006 */
[----:B------:R-:W2:Y:S04]  /*00a0*/  LDG.E R10, desc[UR6][R4.64+0x40] ;  /* 0x00004006040a7981 */ /* 0x000ea8000c1e1900 */
[----:B------:R-:W2:Y:S04]  /*00b0*/  LDG.E R11, desc[UR6][R6.64+0x40] ;  /* 0x00004006060b7981 */ /* 0x000ea8000c1e1900 */
[----:B------:R-:W3:Y:S04]  /*00c0*/  LDG.E R8, desc[UR6][R4.64] ;  /* 0x0000000604087981 */ /* 0x000ee8000c1e1900 */
[----:B------:R-:W3:Y:S04]  /*00d0*/  LDG.E R9, desc[UR6][R6.64] ;  /* 0x0000000606097981 */ /* 0x000ee8000c1e1900 */
[----:B------:R-:W4:Y:S04]  /*00e0*/  LDG.E R12, desc[UR6][R4.64+0x80] ;  /* 0x00008006040c7981 */ /* 0x000f28000c1e1900 */
[----:B------:R-:W4:Y:S04]  /*00f0*/  LDG.E R13, desc[UR6][R6.64+0x80] ;  /* 0x00008006060d7981 */ /* 0x000f28000c1e1900 */
[----:B------:R-:W5:Y:S04]  /*0100*/  LDG.E R14, desc[UR6][R4.64+0xc0] ;  /* 0x0000c006040e7981 */ /* 0x000f68000c1e1900 */
[----:B------:R-:W5:Y:S01]  /*0110*/  LDG.E R15, desc[UR6][R6.64+0xc0] ;  /* 0x0000c006060f7981 */ /* 0x000f62000c1e1900 */
[----:B------:R-:W1:Y:S01]  /*0120*/  S2UR UR5, SR_CgaCtaId ;  /* 0x00000000000579c3 */ /* 0x000e620000008800 */
[C---:B------:R-:W-:Y:S01]  /*0130*/  LOP3.LUT P0, RZ, R3.reuse, 0x1f, RZ, 0xc0, !PT ;  /* 0x0000001f03ff7812 */ /* 0x040fe2000780c0ff */
[----:B------:R-:W-:Y:S01]  /*0140*/  UMOV UR4, 0x400 ;  /* 0x0000040000047882 */ /* 0x000fe20000000000 */
[----:B------:R-:W-:Y:S01]  /*0150*/  ISETP.GE.AND P1, PT, R3, 0x2, PT ;  /* 0x000000020300780c */ /* 0x000fe20003f26270 */
[----:B-1----:R-:W-:Y:S01]  /*0160*/  UPRMT UR4, UR5, 0x654, UR4 ;  /* 0x0000065405047896 */ /* 0x002fe20008000004 */
[----:B--2---:R-:W-:Y:S01]  /*0170*/  FADD R10, R10, -R11 ;  /* 0x8000000b0a0a7221 */ /* 0x004fe20000000000 */
[----:B---3--:R-:W-:-:S03]  /*0180*/  FADD R8, R8, -R9 ;  /* 0x8000000908087221 */ /* 0x008fc60000000000 */
[----:B------:R-:W-:-:S04]  /*0190*/  FMUL R9, R10, R10 ;  /* 0x0000000a0a097220 */ /* 0x000fc80000400000 */
[----:B------:R-:W-:Y:S01]  /*01a0*/  FFMA R9, R8, R8, R9 ;  /* 0x0000000808097223 */ /* 0x000fe20000000009 */
[----:B----4-:R-:W-:-:S04]  /*01b0*/  FADD R12, R12, -R13 ;  /* 0x8000000d0c0c7221 */ /* 0x010fc80000000000 */
[----:B------:R-:W-:Y:S01]  /*01c0*/  FFMA R9, R12, R12, R9 ;  /* 0x0000000c0c097223 */ /* 0x000fe20000000009 */
[----:B-----5:R-:W-:-:S04]  /*01d0*/  FADD R14, R14, -R15 ;  /* 0x8000000f0e0e7221 */ /* 0x020fc80000000000 */
[----:B------:R-:W-:-:S06]  /*01e0*/  FFMA R9, R14, R14, R9 ;  /* 0x0000000e0e097223 */ /* 0x000fcc0000000009 */
[----:B------:R-:W1:Y:S02]  /*01f0*/  MUFU.SQRT R9, R9 ;  /* 0x0000000900097308 */ /* 0x000e640000002000 */
[----:B-1----:R-:W1:Y:S02]  /*0200*/  SHFL.BFLY PT, R4, R9, 0x10, 0x1f ;  /* 0x0e001f0009047f89 */ /* 0x002e6400000e0000 */
[----:B-1----:R-:W-:-:S05]  /*0210*/  FADD R4, R9, R4 ;  /* 0x0000000409047221 */ /* 0x002fca0000000000 */
[----:B------:R-:W1:Y:S02]  /*0220*/  SHFL.BFLY PT, R5, R4, 0x8, 0x1f ;  /* 0x0d001f0004057f89 */ /* 0x000e6400000e0000 */
[----:B-1----:R-:W-:Y:S01]  /*0230*/  FADD R5, R4, R5 ;  /* 0x0000000504057221 */ /* 0x002fe20000000000 */
[----:B------:R-:W-:-:S04]  /*0240*/  SHF.R.U32.HI R4, RZ, 0x3, R3 ;  /* 0x00000003ff047819 */ /* 0x000fc80000011603 */
[----:B------:R-:W1:Y:S02]  /*0250*/  SHFL.BFLY PT, R6, R5, 0x4, 0x1f ;  /* 0x0c801f0005067f89 */ /* 0x000e6400000e0000 */
[----:B-1----:R-:W-:Y:S01]  /*0260*/  FADD R6, R5, R6 ;  /* 0x0000000605067221 */ /* 0x002fe20000000000 */
[----:B------:R-:W-:Y:S02]  /*0270*/  LOP3.LUT R5, R4, 0x4, RZ, 0xc0, !PT ;  /* 0x0000000404057812 */ /* 0x000fe400078ec0ff */
[----:B------:R-:W-:Y:S02]  /*0280*/  LOP3.LUT R4, R3, 0x1, RZ, 0xc0, !PT ;  /* 0x0000000103047812 */ /* 0x000fe400078ec0ff */
[----:B------:R-:W1:Y:S02]  /*0290*/  SHFL.BFLY PT, R7, R6, 0x2, 0x1f ;  /* 0x0c401f0006077f89 */ /* 0x000e6400000e0000 */
[----:B-1----:R-:W-:-:S05]  /*02a0*/  FADD R7, R6, R7 ;  /* 0x0000000706077221 */ /* 0x002fca0000000000 */
[----:B------:R-:W1:Y:S02]  /*02b0*/  SHFL.BFLY PT, R8, R7, 0x1, 0x1f ;  /* 0x0c201f0007087f89 */ /* 0x000e6400000e0000 */
[----:B-1----:R-:W-:-:S05]  /*02c0*/  FADD R8, R7, R8 ;  /* 0x0000000807087221 */ /* 0x002fca0000000000 */
[----:B------:R-:W-:Y:S01]  /*02d0*/  @!P0 STS [R5+UR4], R8 ;  /* 0x0000000805008988 */ /* 0x000fe20008000804 */
[----:B------:R-:W-:Y:S01]  /*02e0*/  BAR.SYNC.DEFER_BLOCKING 0x0 ;  /* 0x0000000000007b1d */ /* 0x000fe20000010000 */
[----:B------:R-:W-:-:S04]  /*02f0*/  ISETP.NE.U32.AND P0, PT, R4, 0x1, PT ;  /* 0x000000010400780c */ /* 0x000fc80003f05070 */
[C---:B------:R-:W-:Y:S01]  /*0300*/  ISETP.LT.AND P0, PT, R3.reuse, 0x2, P0 ;  /* 0x000000020300780c */ /* 0x040fe20000701270 */
[----:B------:R-:W1:Y:S01]  /*0310*/  @!P1 LDS R2, [R0+UR4] ;  /* 0x0000000400029984 */ /* 0x000e620008000800 */
[----:B------:R-:W-:-:S03]  /*0320*/  LOP3.LUT P1, RZ, R3, 0x3f, RZ, 0xc0, !PT ;  /* 0x0000003f03ff7812 */ /* 0x000fc6000782c0ff */
[----:B-1----:R-:W1:Y:S02]  /*0330*/  SHFL.BFLY PT, R7, R2, 0x1, 0x1f ;  /* 0x0c201f0002077f89 */ /* 0x002e6400000e0000 */
[----:B-1----:R-:W-:-:S06]  /*0340*/  FADD R7, R2, R7 ;  /* 0x0000000702077221 */ /* 0x002fcc0000000000 */
[----:B------:R1:W-:Y:S01]  /*0350*/  @P0 STS [R0+UR4], R7 ;  /* 0x0000000700000988 */ /* 0x0003e20008000804 */
[----:B------:R-:W-:Y:S06]  /*0360*/  BAR.SYNC.DEFER_BLOCKING 0x0 ;  /* 0x0000000000007b1d */ /* 0x000fec0000010000 */
[----:B-1----:R-:W-:Y:S05]  /*0370*/  @P1 EXIT ;  /* 0x000000000000194d */ /* 0x002fea0003800000 */
[----:B------:R-:W0:Y:S01]  /*0380*/  LDS R5, [UR4] ;  /* 0x00000004ff057984 */ /* 0x000e220008000800 */
[----:B------:R-:W0:Y:S03]  /*0390*/  LDC.64 R2, c[0x0][0x220] ;  /* 0x00008800ff027b82 */ /* 0x000e260000000a00 */
[----:B0-----:R-:W-:Y:S01]  /*03a0*/  STG.E desc[UR6][R2.64], R5 ;  /* 0x0000000502007986 */ /* 0x001fe2000c101906 */
[----:B------:R-:W-:Y:S05]  /*03b0*/  EXIT ;  /* 0x000000000000794d */ /* 0x000fea0003800000 */
.L_x_0:
[----:B------:R-:W-:-:S00]  /*03c0*/  BRA `(.L_x_0) ;  /* 0xfffffffc00fc7947 */ /* 0x000fc0000383ffff */
[----:B------:R-:W-:-:S00]  /*03d0*/  NOP ;  /* 0x0000000000007918 */ /* 0x000fc00000000000 */
        /* <DEDUP_REMOVED lines=10> */
.L_x_1:


//--------------------- .nv.global.init           --------------------------
	.section	.nv.global.init,"aw",@progbits
.nv.global.init:
	.type		_$_str,@object
	.size		_$_str,(_$_str_$_2 - _$_str)
_$_str:
        /*0000*/ 	.byte	0x5f, 0x5f, 0x43, 0x55, 0x44, 0x41, 0x5f, 0x46, 0x54, 0x5a, 0x00
	.type		_$_str_$_2,@object
	.size		_$_str_$_2,(.L_1 - _$_str_$_2)
_$_str_$_2:
        /*000b*/ 	.byte	0x5f, 0x5f, 0x43, 0x55, 0x44, 0x41, 0x5f, 0x50, 0x52, 0x45, 0x43, 0x5f, 0x53, 0x51, 0x52, 0x54
        /*001b*/ 	.byte	0x00
.L_1:


//--------------------- .nv.shared.triton_per_fused_linalg_vector_norm_mean_sub_1 --------------------------
	.section	.nv.shared.triton_per_fused_linalg_vector_norm_mean_sub_1,"aw",@nobits
	.sectionflags	@""
	.align	16
	.zero		1024


//--------------------- .nv.constant0.triton_per_fused_linalg_vector_norm_mean_sub_1 --------------------------
	.section	.nv.constant0.triton_per_fused_linalg_vector_norm_mean_sub_1,"a",@progbits
	.sectionflags	@""
	.align	4
.nv.constant0.triton_per_fused_linalg_vector_norm_mean_sub_1:
	.zero		556
